//
// Generated by NVIDIA NVVM Compiler
//
// Compiler Build ID: CL-36424714
// Cuda compilation tools, release 13.0, V13.0.88
// Based on NVVM 20.0.0
//

.version 9.0
.target sm_100
.address_size 64

	// .globl	_Z20matrixMulKernelTiledIfEvPKT_S2_PS0_iiii
// _ZZ20matrixMulKernelTiledIfEvPKT_S2_PS0_iiiiE10M_d_shared has been demoted
// _ZZ20matrixMulKernelTiledIfEvPKT_S2_PS0_iiiiE10N_d_shared has been demoted

.visible .entry _Z20matrixMulKernelTiledIfEvPKT_S2_PS0_iiii(
	.param .u64 .ptr .align 1 _Z20matrixMulKernelTiledIfEvPKT_S2_PS0_iiii_param_0,
	.param .u64 .ptr .align 1 _Z20matrixMulKernelTiledIfEvPKT_S2_PS0_iiii_param_1,
	.param .u64 .ptr .align 1 _Z20matrixMulKernelTiledIfEvPKT_S2_PS0_iiii_param_2,
	.param .u32 _Z20matrixMulKernelTiledIfEvPKT_S2_PS0_iiii_param_3,
	.param .u32 _Z20matrixMulKernelTiledIfEvPKT_S2_PS0_iiii_param_4,
	.param .u32 _Z20matrixMulKernelTiledIfEvPKT_S2_PS0_iiii_param_5,
	.param .u32 _Z20matrixMulKernelTiledIfEvPKT_S2_PS0_iiii_param_6
)
{
	.reg .pred 	%p<11>;
	.reg .b32 	%r<30>;
	.reg .b32 	%f<65>;
	.reg .b64 	%rd<41>;
	// demoted variable
	.shared .align 4 .b8 _ZZ20matrixMulKernelTiledIfEvPKT_S2_PS0_iiiiE10M_d_shared[1024];
	// demoted variable
	.shared .align 4 .b8 _ZZ20matrixMulKernelTiledIfEvPKT_S2_PS0_iiiiE10N_d_shared[1024];
	ld.param.u64 	%rd20, [_Z20matrixMulKernelTiledIfEvPKT_S2_PS0_iiii_param_1];
	ld.param.u32 	%r9, [_Z20matrixMulKernelTiledIfEvPKT_S2_PS0_iiii_param_3];
	ld.param.u32 	%r10, [_Z20matrixMulKernelTiledIfEvPKT_S2_PS0_iiii_param_4];
	ld.param.u32 	%r11, [_Z20matrixMulKernelTiledIfEvPKT_S2_PS0_iiii_param_5];
	ld.param.u32 	%r12, [_Z20matrixMulKernelTiledIfEvPKT_S2_PS0_iiii_param_6];
	mov.u32 	%r13, %ctaid.y;
	shl.b32 	%r14, %r13, 4;
	mov.u32 	%r1, %tid.y;
	add.s32 	%r2, %r14, %r1;
	mov.u32 	%r15, %ctaid.x;
	shl.b32 	%r16, %r15, 4;
	mov.u32 	%r3, %tid.x;
	add.s32 	%r4, %r16, %r3;
	add.s32 	%r17, %r10, 30;
	setp.lt.u32 	%p1, %r17, 31;
	mov.f32 	%f64, 0f00000000;
	@%p1 bra 	$L__BB0_8;
	ld.param.u64 	%rd34, [_Z20matrixMulKernelTiledIfEvPKT_S2_PS0_iiii_param_0];
	add.s32 	%r18, %r10, 15;
	shr.s32 	%r19, %r18, 31;
	shr.u32 	%r20, %r19, 28;
	add.s32 	%r21, %r18, %r20;
	shr.s32 	%r22, %r21, 4;
	cvt.u64.u32 	%rd36, %r3;
	cvt.s64.s32 	%rd2, %r10;
	shl.b32 	%r23, %r1, 6;
	mov.u32 	%r24, _ZZ20matrixMulKernelTiledIfEvPKT_S2_PS0_iiiiE10M_d_shared;
	add.s32 	%r5, %r24, %r23;
	shl.b32 	%r25, %r3, 2;
	add.s32 	%r6, %r5, %r25;
	mul.lo.s32 	%r26, %r10, %r2;
	cvt.s64.s32 	%rd22, %r26;
	cvt.u64.u32 	%rd39, %r1;
	cvt.s64.s32 	%rd4, %r11;
	mov.u32 	%r27, _ZZ20matrixMulKernelTiledIfEvPKT_S2_PS0_iiiiE10N_d_shared;
	add.s32 	%r8, %r27, %r25;
	add.s32 	%r7, %r8, %r23;
	cvt.s64.s32 	%rd23, %r12;
	cvt.s64.s32 	%rd24, %r4;
	max.u32 	%r28, %r22, 1;
	cvt.s64.s32 	%rd38, %r28;
	mad.lo.s64 	%rd25, %rd23, %rd39, %rd24;
	shl.b64 	%rd26, %rd25, 2;
	cvta.to.global.u64 	%rd27, %rd20;
	add.s64 	%rd40, %rd27, %rd26;
	mul.wide.s32 	%rd7, %r12, 64;
	add.s64 	%rd28, %rd22, %rd36;
	shl.b64 	%rd29, %rd28, 2;
	cvta.to.global.u64 	%rd30, %rd34;
	add.s64 	%rd37, %rd30, %rd29;
	mov.f32 	%f64, 0f00000000;
$L__BB0_2:
	setp.ge.s32 	%p2, %r2, %r9;
	mov.f32 	%f62, 0f00000000;
	@%p2 bra 	$L__BB0_5;
	setp.ge.u64 	%p3, %rd36, %rd2;
	@%p3 bra 	$L__BB0_5;
	ld.global.f32 	%f62, [%rd37];
$L__BB0_5:
	setp.ge.s32 	%p4, %r4, %r12;
	st.shared.f32 	[%r6], %f62;
	setp.ge.u64 	%p5, %rd39, %rd4;
	mov.f32 	%f63, 0f00000000;
	or.pred  	%p6, %p4, %p5;
	@%p6 bra 	$L__BB0_7;
	ld.global.f32 	%f63, [%rd40];
$L__BB0_7:
	st.shared.f32 	[%r7], %f63;
	bar.sync 	0;
	ld.shared.f32 	%f13, [%r5];
	ld.shared.f32 	%f14, [%r8];
	fma.rn.f32 	%f15, %f13, %f14, %f64;
	ld.shared.f32 	%f16, [%r5+4];
	ld.shared.f32 	%f17, [%r8+64];
	fma.rn.f32 	%f18, %f16, %f17, %f15;
	ld.shared.f32 	%f19, [%r5+8];
	ld.shared.f32 	%f20, [%r8+128];
	fma.rn.f32 	%f21, %f19, %f20, %f18;
	ld.shared.f32 	%f22, [%r5+12];
	ld.shared.f32 	%f23, [%r8+192];
	fma.rn.f32 	%f24, %f22, %f23, %f21;
	ld.shared.f32 	%f25, [%r5+16];
	ld.shared.f32 	%f26, [%r8+256];
	fma.rn.f32 	%f27, %f25, %f26, %f24;
	ld.shared.f32 	%f28, [%r5+20];
	ld.shared.f32 	%f29, [%r8+320];
	fma.rn.f32 	%f30, %f28, %f29, %f27;
	ld.shared.f32 	%f31, [%r5+24];
	ld.shared.f32 	%f32, [%r8+384];
	fma.rn.f32 	%f33, %f31, %f32, %f30;
	ld.shared.f32 	%f34, [%r5+28];
	ld.shared.f32 	%f35, [%r8+448];
	fma.rn.f32 	%f36, %f34, %f35, %f33;
	ld.shared.f32 	%f37, [%r5+32];
	ld.shared.f32 	%f38, [%r8+512];
	fma.rn.f32 	%f39, %f37, %f38, %f36;
	ld.shared.f32 	%f40, [%r5+36];
	ld.shared.f32 	%f41, [%r8+576];
	fma.rn.f32 	%f42, %f40, %f41, %f39;
	ld.shared.f32 	%f43, [%r5+40];
	ld.shared.f32 	%f44, [%r8+640];
	fma.rn.f32 	%f45, %f43, %f44, %f42;
	ld.shared.f32 	%f46, [%r5+44];
	ld.shared.f32 	%f47, [%r8+704];
	fma.rn.f32 	%f48, %f46, %f47, %f45;
	ld.shared.f32 	%f49, [%r5+48];
	ld.shared.f32 	%f50, [%r8+768];
	fma.rn.f32 	%f51, %f49, %f50, %f48;
	ld.shared.f32 	%f52, [%r5+52];
	ld.shared.f32 	%f53, [%r8+832];
	fma.rn.f32 	%f54, %f52, %f53, %f51;
	ld.shared.f32 	%f55, [%r5+56];
	ld.shared.f32 	%f56, [%r8+896];
	fma.rn.f32 	%f57, %f55, %f56, %f54;
	ld.shared.f32 	%f58, [%r5+60];
	ld.shared.f32 	%f59, [%r8+960];
	fma.rn.f32 	%f64, %f58, %f59, %f57;
	bar.sync 	0;
	add.s64 	%rd40, %rd40, %rd7;
	add.s64 	%rd39, %rd39, 16;
	add.s64 	%rd38, %rd38, -1;
	add.s64 	%rd37, %rd37, 64;
	add.s64 	%rd36, %rd36, 16;
	setp.ne.s64 	%p7, %rd38, 0;
	@%p7 bra 	$L__BB0_2;
$L__BB0_8:
	setp.ge.s32 	%p8, %r2, %r9;
	setp.ge.s32 	%p9, %r4, %r12;
	or.pred  	%p10, %p8, %p9;
	@%p10 bra 	$L__BB0_10;
	ld.param.u64 	%rd35, [_Z20matrixMulKernelTiledIfEvPKT_S2_PS0_iiii_param_2];
	mad.lo.s32 	%r29, %r12, %r2, %r4;
	cvta.to.global.u64 	%rd31, %rd35;
	mul.wide.s32 	%rd32, %r29, 4;
	add.s64 	%rd33, %rd31, %rd32;
	st.global.f32 	[%rd33], %f64;
$L__BB0_10:
	ret;

}


// ===== COMPILED SASS (sm_100) =====

	.target	sm_100

	.elftype	@"ET_EXEC"


//--------------------- .note.nv.tkinfo           --------------------------
	.section	.note.nv.tkinfo,"",@"SHT_NOTE"
	.sectionflags	@"SHF_NOTE_NV_TKINFO"
	.tkinfo
        /*0018*/ 	.word	0x00000002
        /*0030*/ 	.string	""
        /*0030*/ 	.string	"ptxas"
        /*0030*/ 	.string	"Cuda compilation tools, release 13.0, V13.0.88"
        /*0030*/ 	.string	"Build cuda_13.0.r13.0/compiler.36424714_0"
        /*0030*/ 	.string	"-arch sm_100 -m 64 "



//--------------------- .note.nv.cuinfo           --------------------------
	.section	.note.nv.cuinfo,"",@"SHT_NOTE"
	.sectionflags	@"SHF_NOTE_NV_CUINFO"
        /*0018*/ 	.short	0x0002
        /*001a*/ 	.short	0x0064
        /*001c*/ 	.short	0x0082
	.zero		2


//--------------------- .nv.info                  --------------------------
	.section	.nv.info,"",@"SHT_CUDA_INFO"
	.align	4


	//----- nvinfo : EIATTR_REGCOUNT
	.align		4
        /*0000*/ 	.byte	0x04, 0x2f
        /*0002*/ 	.short	(.L_1 - .L_0)
	.align		4
.L_0:
        /*0004*/ 	.word	index@(_Z20matrixMulKernelTiledIfEvPKT_S2_PS0_iiii)
        /*0008*/ 	.word	0x00000020


	//----- nvinfo : EIATTR_FRAME_SIZE
	.align		4
.L_1:
        /*000c*/ 	.byte	0x04, 0x11
        /*000e*/ 	.short	(.L_3 - .L_2)
	.align		4
.L_2:
        /*0010*/ 	.word	index@(_Z20matrixMulKernelTiledIfEvPKT_S2_PS0_iiii)
        /*0014*/ 	.word	0x00000000


	//----- nvinfo : EIATTR_MIN_STACK_SIZE
	.align		4
.L_3:
        /*0018*/ 	.byte	0x04, 0x12
        /*001a*/ 	.short	(.L_5 - .L_4)
	.align		4
.L_4:
        /*001c*/ 	.word	index@(_Z20matrixMulKernelTiledIfEvPKT_S2_PS0_iiii)
        /*0020*/ 	.word	0x00000000
.L_5:


//--------------------- .nv.compat                --------------------------
	.section	.nv.compat,"",@"SHT_CUDA_COMPAT_INFO"
	.align	4
        /*0000*/ 	.byte	0x02, 0x09, 0x00, 0x00, 0x02, 0x02, 0x01, 0x00, 0x02, 0x05, 0x05, 0x00, 0x03, 0x07, 0x01, 0x01
        /*0010*/ 	.byte	0x02, 0x03, 0x00, 0x00, 0x02, 0x06, 0x01, 0x00, 0x04, 0x0b, 0x08, 0x00, 0x09, 0x00, 0x00, 0x00
        /*0020*/ 	.byte	0x00, 0x00, 0x00, 0x00


//--------------------- .nv.info._Z20matrixMulKernelTiledIfEvPKT_S2_PS0_iiii --------------------------
	.section	.nv.info._Z20matrixMulKernelTiledIfEvPKT_S2_PS0_iiii,"",@"SHT_CUDA_INFO"
	.sectionflags	@""
	.align	4


	//----- nvinfo : EIATTR_CUDA_API_VERSION
	.align		4
        /*0000*/ 	.byte	0x04, 0x37
        /*0002*/ 	.short	(.L_7 - .L_6)
.L_6:
        /*0004*/ 	.word	0x00000082


	//----- nvinfo : EIATTR_KPARAM_INFO
	.align		4
.L_7:
        /*0008*/ 	.byte	0x04, 0x17
        /*000a*/ 	.short	(.L_9 - .L_8)
.L_8:
        /*000c*/ 	.word	0x00000000
        /*0010*/ 	.short	0x0006
        /*0012*/ 	.short	0x0024
        /*0014*/ 	.byte	0x00, 0xf0, 0x11, 0x00


	//----- nvinfo : EIATTR_KPARAM_INFO
	.align		4
.L_9:
        /*0018*/ 	.byte	0x04, 0x17
        /*001a*/ 	.short	(.L_11 - .L_10)
.L_10:
        /*001c*/ 	.word	0x00000000
        /*0020*/ 	.short	0x0005
        /*0022*/ 	.short	0x0020
        /*0024*/ 	.byte	0x00, 0xf0, 0x11, 0x00


	//----- nvinfo : EIATTR_KPARAM_INFO
	.align		4
.L_11:
        /*0028*/ 	.byte	0x04, 0x17
        /*002a*/ 	.short	(.L_13 - .L_12)
.L_12:
        /*002c*/ 	.word	0x00000000
        /*0030*/ 	.short	0x0004
        /*0032*/ 	.short	0x001c
        /*0034*/ 	.byte	0x00, 0xf0, 0x11, 0x00


	//----- nvinfo : EIATTR_KPARAM_INFO
	.align		4
.L_13:
        /*0038*/ 	.byte	0x04, 0x17
        /*003a*/ 	.short	(.L_15 - .L_14)
.L_14:
        /*003c*/ 	.word	0x00000000
        /*0040*/ 	.short	0x0003
        /*0042*/ 	.short	0x0018
        /*0044*/ 	.byte	0x00, 0xf0, 0x11, 0x00


	//----- nvinfo : EIATTR_KPARAM_INFO
	.align		4
.L_15:
        /*0048*/ 	.byte	0x04, 0x17
        /*004a*/ 	.short	(.L_17 - .L_16)
.L_16:
        /*004c*/ 	.word	0x00000000
        /*0050*/ 	.short	0x0002
        /*0052*/ 	.short	0x0010
        /*0054*/ 	.byte	0x00, 0xf5, 0x21, 0x00


	//----- nvinfo : EIATTR_KPARAM_INFO
	.align		4
.L_17:
        /*0058*/ 	.byte	0x04, 0x17
        /*005a*/ 	.short	(.L_19 - .L_18)
.L_18:
        /*005c*/ 	.word	0x00000000
        /*0060*/ 	.short	0x0001
        /*0062*/ 	.short	0x0008
        /*0064*/ 	.byte	0x00, 0xf5, 0x21, 0x00


	//----- nvinfo : EIATTR_KPARAM_INFO
	.align		4
.L_19:
        /*0068*/ 	.byte	0x04, 0x17
        /*006a*/ 	.short	(.L_21 - .L_20)
.L_20:
        /*006c*/ 	.word	0x00000000
        /*0070*/ 	.short	0x0000
        /*0072*/ 	.short	0x0000
        /*0074*/ 	.byte	0x00, 0xf5, 0x21, 0x00


	//----- nvinfo : EIATTR_SPARSE_MMA_MASK
	.align		4
.L_21:
        /*0078*/ 	.byte	0x03, 0x50
        /*007a*/ 	.short	0x0000


	//----- nvinfo : EIATTR_MAXREG_COUNT
	.align		4
        /*007c*/ 	.byte	0x03, 0x1b
        /*007e*/ 	.short	0x00ff


	//----- nvinfo : EIATTR_NUM_BARRIERS
	.align		4
        /*0080*/ 	.byte	0x02, 0x4c
        /*0082*/ 	.byte	0x01
	.zero		1


	//----- nvinfo : EIATTR_MERCURY_ISA_VERSION
	.align		4
        /*0084*/ 	.byte	0x03, 0x5f
        /*0086*/ 	.short	0x0101


	//----- nvinfo : EIATTR_VRC_CTA_INIT_COUNT
	.align		4
        /*0088*/ 	.byte	0x02, 0x4a
	.zero		1
	.zero		1


	//----- nvinfo : EIATTR_EXIT_INSTR_OFFSETS
	.align		4
        /*008c*/ 	.byte	0x04, 0x1c
        /*008e*/ 	.short	(.L_23 - .L_22)


	//   ....[0]....
.L_22:
        /*0090*/ 	.word	0x00000770


	//   ....[1]....
        /*0094*/ 	.word	0x000007c0


	//----- nvinfo : EIATTR_CBANK_PARAM_SIZE
	.align		4
.L_23:
        /*0098*/ 	.byte	0x03, 0x19
        /*009a*/ 	.short	0x0028


	//----- nvinfo : EIATTR_PARAM_CBANK
	.align		4
        /*009c*/ 	.byte	0x04, 0x0a
        /*009e*/ 	.short	(.L_25 - .L_24)
	.align		4
.L_24:
        /*00a0*/ 	.word	index@(.nv.constant0._Z20matrixMulKernelTiledIfEvPKT_S2_PS0_iiii)
        /*00a4*/ 	.short	0x0380
        /*00a6*/ 	.short	0x0028


	//----- nvinfo : EIATTR_SW_WAR
	.align		4
.L_25:
        /*00a8*/ 	.byte	0x04, 0x36
        /*00aa*/ 	.short	(.L_27 - .L_26)
.L_26:
        /*00ac*/ 	.word	0x00000008
.L_27:


//--------------------- .nv.callgraph             --------------------------
	.section	.nv.callgraph,"",@"SHT_CUDA_CALLGRAPH"
	.align	4
	.sectionentsize	8
	.align		4
        /*0000*/ 	.word	0x00000000
	.align		4
        /*0004*/ 	.word	0xffffffff
	.align		4
        /*0008*/ 	.word	0x00000000
	.align		4
        /*000c*/ 	.word	0xfffffffe
	.align		4
        /*0010*/ 	.word	0x00000000
	.align		4
        /*0014*/ 	.word	0xfffffffd
	.align		4
        /*0018*/ 	.word	0x00000000
	.align		4
        /*001c*/ 	.word	0xfffffffc


//--------------------- .text._Z20matrixMulKernelTiledIfEvPKT_S2_PS0_iiii --------------------------
	.section	.text._Z20matrixMulKernelTiledIfEvPKT_S2_PS0_iiii,"ax",@progbits
	.align	128
        .global         _Z20matrixMulKernelTiledIfEvPKT_S2_PS0_iiii
        .type           _Z20matrixMulKernelTiledIfEvPKT_S2_PS0_iiii,@function
        .size           _Z20matrixMulKernelTiledIfEvPKT_S2_PS0_iiii,(.L_x_3 - _Z20matrixMulKernelTiledIfEvPKT_S2_PS0_iiii)
        .other          _Z20matrixMulKernelTiledIfEvPKT_S2_PS0_iiii,@"STO_CUDA_ENTRY STV_DEFAULT"
_Z20matrixMulKernelTiledIfEvPKT_S2_PS0_iiii:
.text._Z20matrixMulKernelTiledIfEvPKT_S2_PS0_iiii:
[----:B------:R-:W-:Y:S01]  /*0000*/  LDC R1, c[0x0][0x37c] ;  /* 0x0000df00ff017b82 */ /* 0x000fe20000000800 */
[----:B------:R-:W0:Y:S01]  /*0010*/  LDCU UR13, c[0x0][0x39c] ;  /* 0x00007380ff0d77ac */ /* 0x000e220008000800 */
[----:B------:R-:W1:Y:S01]  /*0020*/  S2R R2, SR_CTAID.Y ;  /* 0x0000000000027919 */ /* 0x000e620000002600 */
[----:B------:R-:W-:Y:S01]  /*0030*/  HFMA2 R11, -RZ, RZ, 0, 0 ;  /* 0x00000000ff0b7431 */ /* 0x000fe200000001ff */
[----:B------:R-:W2:Y:S01]  /*0040*/  LDCU UR20, c[0x0][0x3a4] ;  /* 0x00007480ff1477ac */ /* 0x000ea20008000800 */
[----:B------:R-:W1:Y:S01]  /*0050*/  S2R R5, SR_TID.Y ;  /* 0x0000000000057919 */ /* 0x000e620000002200 */
[----:B------:R-:W3:Y:S01]  /*0060*/  LDCU.64 UR10, c[0x0][0x358] ;  /* 0x00006b00ff0a77ac */ /* 0x000ee20008000a00 */
[----:B------:R-:W4:Y:S01]  /*0070*/  S2R R24, SR_CTAID.X ;  /* 0x0000000000187919 */ /* 0x000f220000002500 */
[----:B------:R-:W4:Y:S01]  /*0080*/  S2R R16, SR_TID.X ;  /* 0x0000000000107919 */ /* 0x000f220000002100 */
[----:B0-----:R-:W-:-:S04]  /*0090*/  UIADD3 UR4, UPT, UPT, UR13, 0x1e, URZ ;  /* 0x0000001e0d047890 */ /* 0x001fc8000fffe0ff */
[----:B------:R-:W-:Y:S01]  /*00a0*/  UISETP.GE.U32.AND UP0, UPT, UR4, 0x1f, UPT ;  /* 0x0000001f0400788c */ /* 0x000fe2000bf06070 */
[----:B-1----:R-:W-:Y:S01]  /*00b0*/  IMAD R2, R2, 0x10, R5 ;  /* 0x0000001002027824 */ /* 0x002fe200078e0205 */
[----:B----4-:R-:W-:-:S07]  /*00c0*/  LEA R24, R24, R16, 0x4 ;  /* 0x0000001018187211 */ /* 0x010fce00078e20ff */
[----:B--23--:R-:W-:Y:S05]  /*00d0*/  BRA.U !UP0, `(.L_x_0) ;  /* 0x0000000508987547 */ /* 0x00cfea000b800000 */
[----:B------:R-:W0:Y:S01]  /*00e0*/  S2UR UR7, SR_CgaCtaId ;  /* 0x00000000000779c3 */ /* 0x000e220000008800 */
[----:B------:R-:W1:Y:S01]  /*00f0*/  LDCU.64 UR8, c[0x0][0x3a0] ;  /* 0x00007400ff0877ac */ /* 0x000e620008000a00 */
[--C-:B------:R-:W-:Y:S01]  /*0100*/  SHF.R.S32.HI R25, RZ, 0x1f, R24.reuse ;  /* 0x0000001fff197819 */ /* 0x100fe20000011418 */
[----:B------:R-:W-:Y:S01]  /*0110*/  IMAD R0, R2, UR13, RZ ;  /* 0x0000000d02007c24 */ /* 0x000fe2000f8e02ff */
[----:B------:R-:W-:Y:S01]  /*0120*/  MOV R20, RZ ;  /* 0x000000ff00147202 */ /* 0x000fe20000000f00 */
[----:B------:R-:W2:Y:S01]  /*0130*/  LDCU.128 UR16, c[0x0][0x380] ;  /* 0x00007000ff1077ac */ /* 0x000ea20008000c00 */
[----:B------:R-:W-:Y:S02]  /*0140*/  MOV R11, RZ ;  /* 0x000000ff000b7202 */ /* 0x000fe40000000f00 */
[----:B------:R-:W3:Y:S01]  /*0150*/  LDC.64 R6, c[0x0][0x3a0] ;  /* 0x0000e800ff067b82 */ /* 0x000ee20000000a00 */
[----:B------:R-:W-:Y:S01]  /*0160*/  UIADD3 UR4, UPT, UPT, UR13, 0xf, URZ ;  /* 0x0000000f0d047890 */ /* 0x000fe2000fffe0ff */
[C---:B------:R-:W-:Y:S01]  /*0170*/  IADD3 R17, P0, PT, R0.reuse, R16, RZ ;  /* 0x0000001000117210 */ /* 0x040fe20007f1e0ff */
[----:B------:R-:W-:Y:S01]  /*0180*/  USHF.R.S32.HI UR12, URZ, 0x1f, UR13 ;  /* 0x0000001fff0c7899 */ /* 0x000fe2000801140d */
[----:B------:R-:W-:Y:S01]  /*0190*/  UMOV UR6, 0x400 ;  /* 0x0000040000067882 */ /* 0x000fe20000000000 */
[----:B------:R-:W-:Y:S01]  /*01a0*/  USHF.R.S32.HI UR5, URZ, 0x1f, UR4 ;  /* 0x0000001fff057899 */ /* 0x000fe20008011404 */
[----:B------:R-:W-:Y:S01]  /*01b0*/  LEA.HI.X.SX32 R0, R0, RZ, 0x1, P0 ;  /* 0x000000ff00007211 */ /* 0x000fe200000f0eff */
[----:B------:R-:W4:Y:S01]  /*01c0*/  LDCU UR14, c[0x0][0x398] ;  /* 0x00007300ff0e77ac */ /* 0x000f220008000800 */
[----:B-1----:R-:W-:Y:S01]  /*01d0*/  IMAD.WIDE.U32 R8, R5, UR9, R24 ;  /* 0x0000000905087c25 */ /* 0x002fe2000f8e0018 */
[----:B------:R-:W-:-:S02]  /*01e0*/  USHF.R.S32.HI UR13, URZ, 0x1f, UR9 ;  /* 0x0000001fff0d7899 */ /* 0x000fc40008011409 */
[----:B------:R-:W-:Y:S01]  /*01f0*/  ULEA.HI UR5, UR5, UR4, URZ, 0x4 ;  /* 0x0000000405057291 */ /* 0x000fe2000f8f20ff */
[----:B--2---:R-:W-:Y:S01]  /*0200*/  LEA R4, P1, R17, UR16, 0x2 ;  /* 0x0000001011047c11 */ /* 0x004fe2000f8210ff */
[----:B0-----:R-:W-:Y:S01]  /*0210*/  ULEA UR9, UR7, UR6, 0x18 ;  /* 0x0000000607097291 */ /* 0x001fe2000f8ec0ff */
[----:B------:R-:W-:Y:S01]  /*0220*/  LEA R22, P0, R8, UR18, 0x2 ;  /* 0x0000001208167c11 */ /* 0x000fe2000f8010ff */
[----:B------:R-:W-:Y:S01]  /*0230*/  UIADD3 UR6, UPT, UPT, UR6, 0x400, URZ ;  /* 0x0000040006067890 */ /* 0x000fe2000fffe0ff */
[----:B------:R-:W-:Y:S01]  /*0240*/  IMAD R23, R5, UR13, RZ ;  /* 0x0000000d05177c24 */ /* 0x000fe2000f8e02ff */
[----:B------:R-:W-:Y:S01]  /*0250*/  USHF.R.S32.HI UR5, URZ, 0x4, UR5 ;  /* 0x00000004ff057899 */ /* 0x000fe20008011405 */
[----:B------:R-:W-:Y:S01]  /*0260*/  LEA.HI.X R17, R17, UR17, R0, 0x2, P1 ;  /* 0x0000001111117c11 */ /* 0x000fe200088f1400 */
[----:B------:R-:W-:Y:S01]  /*0270*/  ULEA UR6, UR7, UR6, 0x18 ;  /* 0x0000000607067291 */ /* 0x000fe2000f8ec0ff */
[----:B------:R-:W-:Y:S01]  /*0280*/  IMAD.IADD R23, R9, 0x1, R23 ;  /* 0x0000000109177824 */ /* 0x000fe200078e0217 */
[----:B------:R-:W-:Y:S01]  /*0290*/  UISETP.LT.U32.AND UP0, UPT, UR5, 0x1, UPT ;  /* 0x000000010500788c */ /* 0x000fe2000bf01070 */
[----:B------:R-:W-:Y:S01]  /*02a0*/  LEA R18, R5, UR9, 0x6 ;  /* 0x0000000905127c11 */ /* 0x000fe2000f8e30ff */
[----:B------:R-:W-:Y:S01]  /*02b0*/  IMAD.MOV.U32 R0, RZ, RZ, RZ ;  /* 0x000000ffff007224 */ /* 0x000fe200078e00ff */
[----:B------:R-:W0:Y:S01]  /*02c0*/  LDCU UR15, c[0x0][0x39c] ;  /* 0x00007380ff0f77ac */ /* 0x000e220008000800 */
[----:B------:R-:W-:-:S02]  /*02d0*/  LEA R19, R16, UR6, 0x2 ;  /* 0x0000000610137c11 */ /* 0x000fc4000f8e10ff */
[----:B------:R-:W-:Y:S01]  /*02e0*/  LEA.HI.X R23, R8, UR19, R23, 0x2, P0 ;  /* 0x0000001308177c11 */ /* 0x000fe200080f1417 */
[----:B------:R-:W-:Y:S01]  /*02f0*/  USEL UR5, UR5, 0x1, !UP0 ;  /* 0x0000000105057887 */ /* 0x000fe2000c000000 */
[----:B------:R-:W-:Y:S01]  /*0300*/  IMAD R21, R16, 0x4, R18 ;  /* 0x0000000410157824 */ /* 0x000fe200078e0212 */
[----:B------:R-:W-:Y:S01]  /*0310*/  LEA R3, R5, R19, 0x6 ;  /* 0x0000001305037211 */ /* 0x000fe200078e30ff */
[----:B------:R-:W-:Y:S02]  /*0320*/  USHF.R.S32.HI UR8, URZ, 0x1f, UR8 ;  /* 0x0000001fff087899 */ /* 0x000fe40008011408 */
[----:B----4-:R-:W-:-:S12]  /*0330*/  USHF.R.S32.HI UR4, URZ, 0x1f, UR5 ;  /* 0x0000001fff047899 */ /* 0x010fd80008011405 */
.L_x_1:
[----:B0-----:R-:W-:Y:S01]  /*0340*/  ISETP.GE.U32.AND P1, PT, R16, UR15, PT ;  /* 0x0000000f10007c0c */ /* 0x001fe2000bf26070 */
[----:B------:R-:W-:Y:S01]  /*0350*/  IMAD.MOV.U32 R10, RZ, RZ, RZ ;  /* 0x000000ffff0a7224 */ /* 0x000fe200078e00ff */
[----:B---3--:R-:W-:Y:S02]  /*0360*/  ISETP.GE.U32.AND P0, PT, R5, R6, PT ;  /* 0x000000060500720c */ /* 0x008fe40003f06070 */
[----:B------:R-:W-:Y:S02]  /*0370*/  ISETP.GE.U32.AND.EX P1, PT, R20, UR12, PT, P1 ;  /* 0x0000000c14007c0c */ /* 0x000fe4000bf26110 */
[----:B------:R-:W-:Y:S02]  /*0380*/  ISETP.GE.U32.AND.EX P0, PT, R0, UR8, PT, P0 ;  /* 0x0000000800007c0c */ /* 0x000fe4000bf06100 */
[----:B------:R-:W-:Y:S02]  /*0390*/  ISETP.GE.OR P1, PT, R2, UR14, P1 ;  /* 0x0000000e02007c0c */ /* 0x000fe40008f26670 */
[----:B------:R-:W-:-:S02]  /*03a0*/  ISETP.GE.OR P0, PT, R24, R7, P0 ;  /* 0x000000071800720c */ /* 0x000fc40000706670 */
[----:B------:R-:W-:-:S09]  /*03b0*/  MOV R26, RZ ;  /* 0x000000ff001a7202 */ /* 0x000fd20000000f00 */
[----:B------:R-:W-:Y:S01]  /*03c0*/  @!P1 IMAD.MOV.U32 R8, RZ, RZ, R4 ;  /* 0x000000ffff089224 */ /* 0x000fe200078e0004 */
[----:B------:R-:W-:Y:S01]  /*03d0*/  @!P1 MOV R9, R17 ;  /* 0x0000001100099202 */ /* 0x000fe20000000f00 */
[----:B------:R0:W2:Y:S04]  /*03e0*/  @!P0 LDG.E R26, desc[UR10][R22.64] ;  /* 0x0000000a161a8981 */ /* 0x0000a8000c1e1900 */
[----:B------:R-:W3:Y:S01]  /*03f0*/  @!P1 LDG.E R10, desc[UR10][R8.64] ;  /* 0x0000000a080a9981 */ /* 0x000ee2000c1e1900 */
[----:B------:R-:W-:-:S04]  /*0400*/  UIADD3 UR5, UP0, UPT, UR5, -0x1, URZ ;  /* 0xffffffff05057890 */ /* 0x000fc8000ff1e0ff */
[----:B------:R-:W-:Y:S02]  /*0410*/  UIADD3.X UR4, UPT, UPT, UR4, -0x1, URZ, UP0, !UPT ;  /* 0xffffffff04047890 */ /* 0x000fe400087fe4ff */
[----:B------:R-:W-:-:S04]  /*0420*/  UISETP.NE.U32.AND UP0, UPT, UR5, URZ, UPT ;  /* 0x000000ff0500728c */ /* 0x000fc8000bf05070 */
[----:B------:R-:W-:Y:S01]  /*0430*/  UISETP.NE.AND.EX UP0, UPT, UR4, URZ, UPT, UP0 ;  /* 0x000000ff0400728c */ /* 0x000fe2000bf05300 */
[----:B------:R-:W-:Y:S02]  /*0440*/  IADD3 R5, P0, PT, R5, 0x10, RZ ;  /* 0x0000001005057810 */ /* 0x000fe40007f1e0ff */
[----:B------:R-:W-:Y:S02]  /*0450*/  IADD3 R16, P2, PT, R16, 0x10, RZ ;  /* 0x0000001010107810 */ /* 0x000fe40007f5e0ff */
[----:B------:R-:W-:Y:S01]  /*0460*/  IADD3 R4, P1, PT, R4, 0x40, RZ ;  /* 0x0000004004047810 */ /* 0x000fe20007f3e0ff */
[----:B0-----:R-:W-:Y:S01]  /*0470*/  IMAD.WIDE R22, R7, 0x40, R22 ;  /* 0x0000004007167825 */ /* 0x001fe200078e0216 */
[----:B------:R-:W-:Y:S02]  /*0480*/  IADD3.X R20, PT, PT, RZ, R20, RZ, P2, !PT ;  /* 0x00000014ff147210 */ /* 0x000fe400017fe4ff */
[----:B------:R-:W-:Y:S01]  /*0490*/  IADD3.X R17, PT, PT, RZ, R17, RZ, P1, !PT ;  /* 0x00000011ff117210 */ /* 0x000fe20000ffe4ff */
[----:B------:R-:W-:Y:S01]  /*04a0*/  IMAD.X R0, RZ, RZ, R0, P0 ;  /* 0x000000ffff007224 */ /* 0x000fe200000e0600 */
[----:B---3--:R-:W-:Y:S04]  /*04b0*/  STS [R21], R10 ;  /* 0x0000000a15007388 */ /* 0x008fe80000000800 */
[----:B--2---:R-:W-:Y:S01]  /*04c0*/  STS [R3], R26 ;  /* 0x0000001a03007388 */ /* 0x004fe20000000800 */
[----:B------:R-:W-:Y:S06]  /*04d0*/  BAR.SYNC.DEFER_BLOCKING 0x0 ;  /* 0x0000000000007b1d */ /* 0x000fec0000010000 */
[----:B------:R-:W-:Y:S04]  /*04e0*/  LDS R27, [R19] ;  /* 0x00000000131b7984 */ /* 0x000fe80000000800 */
[----:B------:R-:W0:Y:S04]  /*04f0*/  LDS.128 R12, [R18] ;  /* 0x00000000120c7984 */ /* 0x000e280000000c00 */
[----:B------:R-:W1:Y:S04]  /*0500*/  LDS R29, [R19+0x40] ;  /* 0x00004000131d7984 */ /* 0x000e680000000800 */
[----:B------:R-:W2:Y:S04]  /*0510*/  LDS R8, [R19+0x80] ;  /* 0x0000800013087984 */ /* 0x000ea80000000800 */
[----:B------:R-:W-:Y:S01]  /*0520*/  LDS R26, [R19+0x1c0] ;  /* 0x0001c000131a7984 */ /* 0x000fe20000000800 */
[----:B0-----:R-:W-:-:S03]  /*0530*/  FFMA R28, R12, R27, R11 ;  /* 0x0000001b0c1c7223 */ /* 0x001fc6000000000b */
[----:B------:R-:W0:Y:S01]  /*0540*/  LDS R12, [R19+0xc0] ;  /* 0x0000c000130c7984 */ /* 0x000e220000000800 */
[----:B-1----:R-:W-:-:S03]  /*0550*/  FFMA R29, R29, R13, R28 ;  /* 0x0000000d1d1d7223 */ /* 0x002fc6000000001c */
[----:B------:R-:W-:Y:S01]  /*0560*/  LDS R13, [R19+0x100] ;  /* 0x00010000130d7984 */ /* 0x000fe20000000800 */
[----:B--2---:R-:W-:-:S03]  /*0570*/  FFMA R29, R8, R14, R29 ;  /* 0x0000000e081d7223 */ /* 0x004fc6000000001d */
[----:B------:R-:W1:Y:S04]  /*0580*/  LDS.128 R8, [R18+0x10] ;  /* 0x0000100012087984 */ /* 0x000e680000000c00 */
[----:B------:R-:W2:Y:S04]  /*0590*/  LDS R14, [R19+0x140] ;  /* 0x00014000130e7984 */ /* 0x000ea80000000800 */
[----:B------:R-:W3:Y:S01]  /*05a0*/  LDS R27, [R19+0x180] ;  /* 0x00018000131b7984 */ /* 0x000ee20000000800 */
[----:B0-----:R-:W-:-:S04]  /*05b0*/  FFMA R15, R12, R15, R29 ;  /* 0x0000000f0c0f7223 */ /* 0x001fc8000000001d */
[----:B-1----:R-:W-:Y:S02]  /*05c0*/  FFMA R13, R8, R13, R15 ;  /* 0x0000000d080d7223 */ /* 0x002fe4000000000f */
[----:B------:R-:W-:Y:S02]  /*05d0*/  LDS R8, [R19+0x240] ;  /* 0x0002400013087984 */ /* 0x000fe40000000800 */
[----:B--2---:R-:W-:Y:S02]  /*05e0*/  FFMA R14, R14, R9, R13 ;  /* 0x000000090e0e7223 */ /* 0x004fe4000000000d */
[----:B------:R-:W-:Y:S02]  /*05f0*/  LDS R9, [R19+0x200] ;  /* 0x0002000013097984 */ /* 0x000fe40000000800 */
[----:B---3--:R-:W-:Y:S02]  /*0600*/  FFMA R29, R27, R10, R14 ;  /* 0x0000000a1b1d7223 */ /* 0x008fe4000000000e */
[----:B------:R-:W0:Y:S04]  /*0610*/  LDS.128 R12, [R18+0x20] ;  /* 0x00002000120c7984 */ /* 0x000e280000000c00 */
[----:B------:R-:W1:Y:S01]  /*0620*/  LDS R27, [R19+0x280] ;  /* 0x00028000131b7984 */ /* 0x000e620000000800 */
[----:B------:R-:W-:-:S03]  /*0630*/  FFMA R11, R26, R11, R29 ;  /* 0x0000000b1a0b7223 */ /* 0x000fc6000000001d */
[----:B------:R-:W2:Y:S01]  /*0640*/  LDS R26, [R19+0x2c0] ;  /* 0x0002c000131a7984 */ /* 0x000ea20000000800 */
[----:B0-----:R-:W-:-:S03]  /*0650*/  FFMA R9, R12, R9, R11 ;  /* 0x000000090c097223 */ /* 0x001fc6000000000b */
[----:B------:R-:W-:Y:S01]  /*0660*/  LDS R12, [R19+0x3c0] ;  /* 0x0003c000130c7984 */ /* 0x000fe20000000800 */
[----:B------:R-:W-:-:S03]  /*0670*/  FFMA R8, R8, R13, R9 ;  /* 0x0000000d08087223 */ /* 0x000fc60000000009 */
[----:B------:R-:W-:Y:S01]  /*0680*/  LDS R13, [R19+0x300] ;  /* 0x00030000130d7984 */ /* 0x000fe20000000800 */
[----:B-1----:R-:W-:-:S03]  /*0690*/  FFMA R29, R27, R14, R8 ;  /* 0x0000000e1b1d7223 */ /* 0x002fc60000000008 */
[----:B------:R-:W0:Y:S04]  /*06a0*/  LDS.128 R8, [R18+0x30] ;  /* 0x0000300012087984 */ /* 0x000e280000000c00 */
[----:B------:R-:W1:Y:S04]  /*06b0*/  LDS R14, [R19+0x340] ;  /* 0x00034000130e7984 */ /* 0x000e680000000800 */
[----:B------:R-:W3:Y:S01]  /*06c0*/  LDS R27, [R19+0x380] ;  /* 0x00038000131b7984 */ /* 0x000ee20000000800 */
[----:B--2---:R-:W-:-:S04]  /*06d0*/  FFMA R15, R26, R15, R29 ;  /* 0x0000000f1a0f7223 */ /* 0x004fc8000000001d */
[----:B0-----:R-:W-:-:S04]  /*06e0*/  FFMA R13, R8, R13, R15 ;  /* 0x0000000d080d7223 */ /* 0x001fc8000000000f */
[----:B-1----:R-:W-:-:S04]  /*06f0*/  FFMA R14, R14, R9, R13 ;  /* 0x000000090e0e7223 */ /* 0x002fc8000000000d */
[----:B---3--:R-:W-:-:S04]  /*0700*/  FFMA R27, R27, R10, R14 ;  /* 0x0000000a1b1b7223 */ /* 0x008fc8000000000e */
[----:B------:R-:W-:Y:S01]  /*0710*/  FFMA R11, R12, R11, R27 ;  /* 0x0000000b0c0b7223 */ /* 0x000fe2000000001b */
[----:B------:R-:W-:Y:S06]  /*0720*/  BAR.SYNC.DEFER_BLOCKING 0x0 ;  /* 0x0000000000007b1d */ /* 0x000fec0000010000 */
[----:B------:R-:W-:Y:S05]  /*0730*/  BRA.U UP0, `(.L_x_1) ;  /* 0xfffffffd00007547 */ /* 0x000fea000b83ffff */
.L_x_0:
[----:B------:R-:W0:Y:S01]  /*0740*/  LDCU UR4, c[0x0][0x398] ;  /* 0x00007300ff0477ac */ /* 0x000e220008000800 */
[----:B------:R-:W-:-:S04]  /*0750*/  ISETP.GE.AND P0, PT, R24, UR20, PT ;  /* 0x0000001418007c0c */ /* 0x000fc8000bf06270 */
[----:B0-----:R-:W-:-:S13]  /*0760*/  ISETP.GE.OR P0, PT, R2, UR4, P0 ;  /* 0x0000000402007c0c */ /* 0x001fda0008706670 */
[----:B------:R-:W-:Y:S05]  /*0770*/  @P0 EXIT ;  /* 0x000000000000094d */ /* 0x000fea0003800000 */
[----:B------:R-:W0:Y:S01]  /*0780*/  LDC.64 R4, c[0x0][0x390] ;  /* 0x0000e400ff047b82 */ /* 0x000e220000000a00 */
[----:B------:R-:W-:-:S04]  /*0790*/  IMAD R3, R2, UR20, R24 ;  /* 0x0000001402037c24 */ /* 0x000fc8000f8e0218 */
[----:B0-----:R-:W-:-:S05]  /*07a0*/  IMAD.WIDE R2, R3, 0x4, R4 ;  /* 0x0000000403027825 */ /* 0x001fca00078e0204 */
[----:B------:R-:W-:Y:S01]  /*07b0*/  STG.E desc[UR10][R2.64], R11 ;  /* 0x0000000b02007986 */ /* 0x000fe2000c10190a */
[----:B------:R-:W-:Y:S05]  /*07c0*/  EXIT ;  /* 0x000000000000794d */ /* 0x000fea0003800000 */
.L_x_2:
[----:B------:R-:W-:-:S00]  /*07d0*/  BRA `(.L_x_2) ;  /* 0xfffffffc00fc7947 */ /* 0x000fc0000383ffff */
[----:B------:R-:W-:-:S00]  /*07e0*/  NOP ;  /* 0x0000000000007918 */ /* 0x000fc00000000000 */
        /* <DEDUP_REMOVED lines=9> */
.L_x_3:


//--------------------- .nv.shared._Z20matrixMulKernelTiledIfEvPKT_S2_PS0_iiii --------------------------
	.section	.nv.shared._Z20matrixMulKernelTiledIfEvPKT_S2_PS0_iiii,"aw",@nobits
	.sectionflags	@""
	.align	4
.nv.shared._Z20matrixMulKernelTiledIfEvPKT_S2_PS0_iiii:
	.zero		3072


//--------------------- .nv.shared.reserved.0     --------------------------
	.section	.nv.shared.reserved.0,"aw",@nobits
	.weak		__nv_reservedSMEM_offset_0_alias
	.size		__nv_reservedSMEM_offset_0_alias, 0, 64
	.other		__nv_reservedSMEM_offset_0_alias,@"STO_CUDA_RESERVED_SHARED STV_DEFAULT"
__nv_reservedSMEM_offset_0_alias:
	.zero		0
	.zero		64


//--------------------- .nv.constant0._Z20matrixMulKernelTiledIfEvPKT_S2_PS0_iiii --------------------------
	.section	.nv.constant0._Z20matrixMulKernelTiledIfEvPKT_S2_PS0_iiii,"a",@progbits
	.sectionflags	@""
	.align	4
.nv.constant0._Z20matrixMulKernelTiledIfEvPKT_S2_PS0_iiii:
	.zero		936


//--------------------- SYMBOLS --------------------------

	.type		.nv.reservedSmem.offset0,@object
	.size		.nv.reservedSmem.offset0,0x4
	.type		.nv.reservedSmem.cap,@object
	.size		.nv.reservedSmem.cap,0x4
